//
// Generated by NVIDIA NVVM Compiler
//
// Compiler Build ID: CL-36424714
// Cuda compilation tools, release 13.0, V13.0.88
// Based on NVVM 20.0.0
//

.version 9.0
.target sm_100
.address_size 64

	// .globl	_Z25unique_gid_calculation_2dPi
.extern .func  (.param .b32 func_retval0) vprintf
(
	.param .b64 vprintf_param_0,
	.param .b64 vprintf_param_1
)
;
.global .align 1 .b8 $str[127] = {98, 108, 111, 99, 107, 68, 105, 109, 46, 120, 58, 32, 37, 100, 44, 32, 103, 114, 105, 100, 68, 105, 109, 46, 120, 58, 32, 37, 100, 32, 44, 116, 104, 114, 101, 97, 100, 73, 100, 120, 46, 120, 58, 32, 37, 100, 44, 32, 98, 108, 111, 99, 107, 73, 100, 120, 46, 120, 58, 32, 37, 100, 32, 44, 98, 108, 111, 99, 107, 95, 111, 102, 102, 115, 101, 116, 58, 32, 37, 100, 44, 32, 114, 111, 119, 95, 111, 102, 102, 115, 101, 116, 58, 32, 37, 100, 44, 32, 103, 108, 111, 98, 97, 108, 32, 73, 100, 32, 58, 32, 37, 100, 44, 32, 118, 97, 108, 117, 101, 32, 58, 32, 37, 100, 32, 10};

.visible .entry _Z25unique_gid_calculation_2dPi(
	.param .u64 .ptr .align 1 _Z25unique_gid_calculation_2dPi_param_0
)
{
	.local .align 16 .b8 	__local_depot0[32];
	.reg .b64 	%SP;
	.reg .b64 	%SPL;
	.reg .b32 	%r<14>;
	.reg .b64 	%rd<9>;

	mov.u64 	%SPL, __local_depot0;
	cvta.local.u64 	%SP, %SPL;
	ld.param.u64 	%rd1, [_Z25unique_gid_calculation_2dPi_param_0];
	cvta.to.global.u64 	%rd2, %rd1;
	add.u64 	%rd3, %SP, 0;
	add.u64 	%rd4, %SPL, 0;
	mov.u32 	%r1, %tid.x;
	mov.u32 	%r2, %ctaid.x;
	mov.u32 	%r3, %ntid.x;
	mul.lo.s32 	%r4, %r2, %r3;
	mov.u32 	%r5, %nctaid.x;
	mul.lo.s32 	%r6, %r5, %r3;
	mov.u32 	%r7, %ctaid.y;
	mul.lo.s32 	%r8, %r6, %r7;
	add.s32 	%r9, %r4, %r1;
	add.s32 	%r10, %r9, %r8;
	mul.wide.s32 	%rd5, %r10, 4;
	add.s64 	%rd6, %rd2, %rd5;
	ld.global.u32 	%r11, [%rd6];
	st.local.v4.u32 	[%rd4], {%r3, %r5, %r1, %r2};
	st.local.v4.u32 	[%rd4+16], {%r4, %r8, %r10, %r11};
	mov.u64 	%rd7, $str;
	cvta.global.u64 	%rd8, %rd7;
	{ // callseq 0, 0
	.param .b64 param0;
	st.param.b64 	[param0], %rd8;
	.param .b64 param1;
	st.param.b64 	[param1], %rd3;
	.param .b32 retval0;
	call.uni (retval0), 
	vprintf, 
	(
	param0, 
	param1
	);
	ld.param.b32 	%r12, [retval0];
	} // callseq 0
	ret;

}
	// .globl	_Z28unique_gid_calculation_2d_2dPi
.visible .entry _Z28unique_gid_calculation_2d_2dPi(
	.param .u64 .ptr .align 1 _Z28unique_gid_calculation_2d_2dPi_param_0
)
{
	.local .align 16 .b8 	__local_depot1[32];
	.reg .b64 	%SP;
	.reg .b64 	%SPL;
	.reg .b32 	%r<18>;
	.reg .b64 	%rd<9>;

	mov.u64 	%SPL, __local_depot1;
	cvta.local.u64 	%SP, %SPL;
	ld.param.u64 	%rd1, [_Z28unique_gid_calculation_2d_2dPi_param_0];
	cvta.to.global.u64 	%rd2, %rd1;
	add.u64 	%rd3, %SP, 0;
	add.u64 	%rd4, %SPL, 0;
	mov.u32 	%r1, %ntid.x;
	mov.u32 	%r2, %tid.y;
	mov.u32 	%r3, %tid.x;
	mad.lo.s32 	%r4, %r1, %r2, %r3;
	mov.u32 	%r5, %ntid.y;
	mul.lo.s32 	%r6, %r1, %r5;
	mov.u32 	%r7, %ctaid.x;
	mul.lo.s32 	%r8, %r6, %r7;
	mov.u32 	%r9, %nctaid.x;
	mov.u32 	%r10, %ctaid.y;
	mul.lo.s32 	%r11, %r10, %r9;
	mul.lo.s32 	%r12, %r11, %r6;
	add.s32 	%r13, %r4, %r8;
	add.s32 	%r14, %r13, %r12;
	mul.wide.s32 	%rd5, %r14, 4;
	add.s64 	%rd6, %rd2, %rd5;
	ld.global.u32 	%r15, [%rd6];
	st.local.v4.u32 	[%rd4], {%r1, %r9, %r3, %r7};
	st.local.v4.u32 	[%rd4+16], {%r8, %r12, %r14, %r15};
	mov.u64 	%rd7, $str;
	cvta.global.u64 	%rd8, %rd7;
	{ // callseq 1, 0
	.param .b64 param0;
	st.param.b64 	[param0], %rd8;
	.param .b64 param1;
	st.param.b64 	[param1], %rd3;
	.param .b32 retval0;
	call.uni (retval0), 
	vprintf, 
	(
	param0, 
	param1
	);
	ld.param.b32 	%r16, [retval0];
	} // callseq 1
	ret;

}


// ===== COMPILED SASS (sm_100) =====

	.target	sm_100

	.elftype	@"ET_EXEC"


//--------------------- .note.nv.tkinfo           --------------------------
	.section	.note.nv.tkinfo,"",@"SHT_NOTE"
	.sectionflags	@"SHF_NOTE_NV_TKINFO"
	.tkinfo
        /*0018*/ 	.word	0x00000002
        /*0030*/ 	.string	""
        /*0030*/ 	.string	"ptxas"
        /*0030*/ 	.string	"Cuda compilation tools, release 13.0, V13.0.88"
        /*0030*/ 	.string	"Build cuda_13.0.r13.0/compiler.36424714_0"
        /*0030*/ 	.string	"-arch sm_100 -m 64 "



//--------------------- .note.nv.cuinfo           --------------------------
	.section	.note.nv.cuinfo,"",@"SHT_NOTE"
	.sectionflags	@"SHF_NOTE_NV_CUINFO"
        /*0018*/ 	.short	0x0002
        /*001a*/ 	.short	0x0064
        /*001c*/ 	.short	0x0082
	.zero		2


//--------------------- .nv.info                  --------------------------
	.section	.nv.info,"",@"SHT_CUDA_INFO"
	.align	4


	//----- nvinfo : EIATTR_REGCOUNT
	.align		4
        /*0000*/ 	.byte	0x04, 0x2f
        /*0002*/ 	.short	(.L_2 - .L_1)
	.align		4
.L_1:
        /*0004*/ 	.word	index@(_Z25unique_gid_calculation_2dPi)
        /*0008*/ 	.word	0x00000018


	//----- nvinfo : EIATTR_FRAME_SIZE
	.align		4
.L_2:
        /*000c*/ 	.byte	0x04, 0x11
        /*000e*/ 	.short	(.L_4 - .L_3)
	.align		4
.L_3:
        /*0010*/ 	.word	index@(_Z25unique_gid_calculation_2dPi)
        /*0014*/ 	.word	0x00000020


	//----- nvinfo : EIATTR_REGCOUNT
	.align		4
.L_4:
        /*0018*/ 	.byte	0x04, 0x2f
        /*001a*/ 	.short	(.L_6 - .L_5)
	.align		4
.L_5:
        /*001c*/ 	.word	index@(_Z28unique_gid_calculation_2d_2dPi)
        /*0020*/ 	.word	0x00000018


	//----- nvinfo : EIATTR_FRAME_SIZE
	.align		4
.L_6:
        /*0024*/ 	.byte	0x04, 0x11
        /*0026*/ 	.short	(.L_8 - .L_7)
	.align		4
.L_7:
        /*0028*/ 	.word	index@(_Z28unique_gid_calculation_2d_2dPi)
        /*002c*/ 	.word	0x00000020


	//----- nvinfo : EIATTR_MIN_STACK_SIZE
	.align		4
.L_8:
        /*0030*/ 	.byte	0x04, 0x12
        /*0032*/ 	.short	(.L_10 - .L_9)
	.align		4
.L_9:
        /*0034*/ 	.word	index@(_Z28unique_gid_calculation_2d_2dPi)
        /*0038*/ 	.word	0x00000020


	//----- nvinfo : EIATTR_MIN_STACK_SIZE
	.align		4
.L_10:
        /*003c*/ 	.byte	0x04, 0x12
        /*003e*/ 	.short	(.L_12 - .L_11)
	.align		4
.L_11:
        /*0040*/ 	.word	index@(_Z25unique_gid_calculation_2dPi)
        /*0044*/ 	.word	0x00000020
.L_12:


//--------------------- .nv.compat                --------------------------
	.section	.nv.compat,"",@"SHT_CUDA_COMPAT_INFO"
	.align	4
        /*0000*/ 	.byte	0x02, 0x09, 0x00, 0x00, 0x02, 0x02, 0x01, 0x00, 0x02, 0x05, 0x05, 0x00, 0x03, 0x07, 0x01, 0x01
        /*0010*/ 	.byte	0x02, 0x03, 0x00, 0x00, 0x02, 0x06, 0x01, 0x00, 0x04, 0x0b, 0x08, 0x00, 0x09, 0x00, 0x00, 0x00
        /*0020*/ 	.byte	0x00, 0x00, 0x00, 0x00


//--------------------- .nv.info._Z28unique_gid_calculation_2d_2dPi --------------------------
	.section	.nv.info._Z28unique_gid_calculation_2d_2dPi,"",@"SHT_CUDA_INFO"
	.sectionflags	@""
	.align	4


	//----- nvinfo : EIATTR_CUDA_API_VERSION
	.align		4
        /*0000*/ 	.byte	0x04, 0x37
        /*0002*/ 	.short	(.L_14 - .L_13)
.L_13:
        /*0004*/ 	.word	0x00000082


	//----- nvinfo : EIATTR_KPARAM_INFO
	.align		4
.L_14:
        /*0008*/ 	.byte	0x04, 0x17
        /*000a*/ 	.short	(.L_16 - .L_15)
.L_15:
        /*000c*/ 	.word	0x00000000
        /*0010*/ 	.short	0x0000
        /*0012*/ 	.short	0x0000
        /*0014*/ 	.byte	0x00, 0xf5, 0x21, 0x00


	//----- nvinfo : EIATTR_SPARSE_MMA_MASK
	.align		4
.L_16:
        /*0018*/ 	.byte	0x03, 0x50
        /*001a*/ 	.short	0x0000


	//----- nvinfo : EIATTR_MAXREG_COUNT
	.align		4
        /*001c*/ 	.byte	0x03, 0x1b
        /*001e*/ 	.short	0x00ff


	//----- nvinfo : EIATTR_EXTERNS
	.align		4
        /*0020*/ 	.byte	0x04, 0x0f
        /*0022*/ 	.short	(.L_18 - .L_17)


	//   ....[0]....
	.align		4
.L_17:
        /*0024*/ 	.word	index@(vprintf)


	//----- nvinfo : EIATTR_MERCURY_ISA_VERSION
	.align		4
.L_18:
        /*0028*/ 	.byte	0x03, 0x5f
        /*002a*/ 	.short	0x0101


	//----- nvinfo : EIATTR_VRC_CTA_INIT_COUNT
	.align		4
        /*002c*/ 	.byte	0x02, 0x4a
	.zero		1
	.zero		1


	//----- nvinfo : EIATTR_SYSCALL_OFFSETS
	.align		4
        /*0030*/ 	.byte	0x04, 0x46
        /*0032*/ 	.short	(.L_20 - .L_19)


	//   ....[0]....
.L_19:
        /*0034*/ 	.word	0x000001f0


	//----- nvinfo : EIATTR_EXIT_INSTR_OFFSETS
	.align		4
.L_20:
        /*0038*/ 	.byte	0x04, 0x1c
        /*003a*/ 	.short	(.L_22 - .L_21)


	//   ....[0]....
.L_21:
        /*003c*/ 	.word	0x00000200


	//----- nvinfo : EIATTR_CBANK_PARAM_SIZE
	.align		4
.L_22:
        /*0040*/ 	.byte	0x03, 0x19
        /*0042*/ 	.short	0x0008


	//----- nvinfo : EIATTR_PARAM_CBANK
	.align		4
        /*0044*/ 	.byte	0x04, 0x0a
        /*0046*/ 	.short	(.L_24 - .L_23)
	.align		4
.L_23:
        /*0048*/ 	.word	index@(.nv.constant0._Z28unique_gid_calculation_2d_2dPi)
        /*004c*/ 	.short	0x0380
        /*004e*/ 	.short	0x0008


	//----- nvinfo : EIATTR_SW_WAR
	.align		4
.L_24:
        /*0050*/ 	.byte	0x04, 0x36
        /*0052*/ 	.short	(.L_26 - .L_25)
.L_25:
        /*0054*/ 	.word	0x00000008
.L_26:


//--------------------- .nv.info._Z25unique_gid_calculation_2dPi --------------------------
	.section	.nv.info._Z25unique_gid_calculation_2dPi,"",@"SHT_CUDA_INFO"
	.sectionflags	@""
	.align	4


	//----- nvinfo : EIATTR_CUDA_API_VERSION
	.align		4
        /*0000*/ 	.byte	0x04, 0x37
        /*0002*/ 	.short	(.L_28 - .L_27)
.L_27:
        /*0004*/ 	.word	0x00000082


	//----- nvinfo : EIATTR_KPARAM_INFO
	.align		4
.L_28:
        /*0008*/ 	.byte	0x04, 0x17
        /*000a*/ 	.short	(.L_30 - .L_29)
.L_29:
        /*000c*/ 	.word	0x00000000
        /*0010*/ 	.short	0x0000
        /*0012*/ 	.short	0x0000
        /*0014*/ 	.byte	0x00, 0xf5, 0x21, 0x00


	//----- nvinfo : EIATTR_SPARSE_MMA_MASK
	.align		4
.L_30:
        /*0018*/ 	.byte	0x03, 0x50
        /*001a*/ 	.short	0x0000


	//----- nvinfo : EIATTR_MAXREG_COUNT
	.align		4
        /*001c*/ 	.byte	0x03, 0x1b
        /*001e*/ 	.short	0x00ff


	//----- nvinfo : EIATTR_EXTERNS
	.align		4
        /*0020*/ 	.byte	0x04, 0x0f
        /*0022*/ 	.short	(.L_32 - .L_31)


	//   ....[0]....
	.align		4
.L_31:
        /*0024*/ 	.word	index@(vprintf)


	//----- nvinfo : EIATTR_MERCURY_ISA_VERSION
	.align		4
.L_32:
        /*0028*/ 	.byte	0x03, 0x5f
        /*002a*/ 	.short	0x0101


	//----- nvinfo : EIATTR_VRC_CTA_INIT_COUNT
	.align		4
        /*002c*/ 	.byte	0x02, 0x4a
	.zero		1
	.zero		1


	//----- nvinfo : EIATTR_SYSCALL_OFFSETS
	.align		4
        /*0030*/ 	.byte	0x04, 0x46
        /*0032*/ 	.short	(.L_34 - .L_33)


	//   ....[0]....
.L_33:
        /*0034*/ 	.word	0x000001b0


	//----- nvinfo : EIATTR_EXIT_INSTR_OFFSETS
	.align		4
.L_34:
        /*0038*/ 	.byte	0x04, 0x1c
        /*003a*/ 	.short	(.L_36 - .L_35)


	//   ....[0]....
.L_35:
        /*003c*/ 	.word	0x000001c0


	//----- nvinfo : EIATTR_CBANK_PARAM_SIZE
	.align		4
.L_36:
        /*0040*/ 	.byte	0x03, 0x19
        /*0042*/ 	.short	0x0008


	//----- nvinfo : EIATTR_PARAM_CBANK
	.align		4
        /*0044*/ 	.byte	0x04, 0x0a
        /*0046*/ 	.short	(.L_38 - .L_37)
	.align		4
.L_37:
        /*0048*/ 	.word	index@(.nv.constant0._Z25unique_gid_calculation_2dPi)
        /*004c*/ 	.short	0x0380
        /*004e*/ 	.short	0x0008


	//----- nvinfo : EIATTR_SW_WAR
	.align		4
.L_38:
        /*0050*/ 	.byte	0x04, 0x36
        /*0052*/ 	.short	(.L_40 - .L_39)
.L_39:
        /*0054*/ 	.word	0x00000008
.L_40:


//--------------------- .nv.callgraph             --------------------------
	.section	.nv.callgraph,"",@"SHT_CUDA_CALLGRAPH"
	.align	4
	.sectionentsize	8
	.align		4
        /*0000*/ 	.word	0x00000000
	.align		4
        /*0004*/ 	.word	0xffffffff
	.align		4
        /*0008*/ 	.word	index@(_Z28unique_gid_calculation_2d_2dPi)
	.align		4
        /*000c*/ 	.word	index@(vprintf)
	.align		4
        /*0010*/ 	.word	index@(_Z25unique_gid_calculation_2dPi)
	.align		4
        /*0014*/ 	.word	index@(vprintf)
	.align		4
        /*0018*/ 	.word	0x00000000
	.align		4
        /*001c*/ 	.word	0xfffffffe
	.align		4
        /*0020*/ 	.word	0x00000000
	.align		4
        /*0024*/ 	.word	0xfffffffd
	.align		4
        /*0028*/ 	.word	0x00000000
	.align		4
        /*002c*/ 	.word	0xfffffffc


//--------------------- .nv.constant4             --------------------------
	.section	.nv.constant4,"a",@progbits
	.align	8
	.align		8
.nv.constant4:
        /*0000*/ 	.dword	vprintf
	.align		8
        /*0008*/ 	.dword	$str


//--------------------- .text._Z28unique_gid_calculation_2d_2dPi --------------------------
	.section	.text._Z28unique_gid_calculation_2d_2dPi,"ax",@progbits
	.align	128
        .global         _Z28unique_gid_calculation_2d_2dPi
        .type           _Z28unique_gid_calculation_2d_2dPi,@function
        .size           _Z28unique_gid_calculation_2d_2dPi,(.L_x_4 - _Z28unique_gid_calculation_2d_2dPi)
        .other          _Z28unique_gid_calculation_2d_2dPi,@"STO_CUDA_ENTRY STV_DEFAULT"
_Z28unique_gid_calculation_2d_2dPi:
.text._Z28unique_gid_calculation_2d_2dPi:
[----:B------:R-:W0:Y:S01]  /*0000*/  LDC R1, c[0x0][0x37c] ;  /* 0x0000df00ff017b82 */ /* 0x000e220000000800 */
[----:B------:R-:W1:Y:S01]  /*0010*/  LDCU UR6, c[0x0][0x2fc] ;  /* 0x00005f80ff0677ac */ /* 0x000e620008000800 */
[----:B------:R-:W2:Y:S06]  /*0020*/  S2R R5, SR_TID.Y ;  /* 0x0000000000057919 */ /* 0x000eac0000002200 */
[----:B------:R-:W3:Y:S01]  /*0030*/  LDC R8, c[0x0][0x360] ;  /* 0x0000d800ff087b82 */ /* 0x000ee20000000800 */
[----:B0-----:R-:W-:Y:S01]  /*0040*/  IADD3 R1, PT, PT, R1, -0x20, RZ ;  /* 0xffffffe001017810 */ /* 0x001fe20007ffe0ff */
[----:B------:R-:W3:Y:S01]  /*0050*/  LDCU UR4, c[0x0][0x364] ;  /* 0x00006c80ff0477ac */ /* 0x000ee20008000800 */
[----:B------:R-:W2:Y:S01]  /*0060*/  S2R R10, SR_TID.X ;  /* 0x00000000000a7919 */ /* 0x000ea20000002100 */
[----:B------:R-:W0:Y:S04]  /*0070*/  S2R R11, SR_CTAID.X ;  /* 0x00000000000b7919 */ /* 0x000e280000002500 */
[----:B------:R-:W4:Y:S08]  /*0080*/  S2UR UR5, SR_CTAID.Y ;  /* 0x00000000000579c3 */ /* 0x000f300000002600 */
[----:B------:R-:W5:Y:S01]  /*0090*/  LDC.64 R2, c[0x0][0x380] ;  /* 0x0000e000ff027b82 */ /* 0x000f620000000a00 */
[----:B------:R-:W-:Y:S01]  /*00a0*/  MOV R0, 0x0 ;  /* 0x0000000000007802 */ /* 0x000fe20000000f00 */
[----:B------:R-:W1:Y:S06]  /*00b0*/  LDCU.64 UR8, c[0x4][0x8] ;  /* 0x01000100ff0877ac */ /* 0x000e6c0008000a00 */
[----:B------:R-:W4:Y:S01]  /*00c0*/  LDC R9, c[0x0][0x370] ;  /* 0x0000dc00ff097b82 */ /* 0x000f220000000800 */
[----:B---3--:R-:W-:-:S02]  /*00d0*/  IMAD R12, R8, UR4, RZ ;  /* 0x00000004080c7c24 */ /* 0x008fc4000f8e02ff */
[----:B--2---:R-:W-:Y:S02]  /*00e0*/  IMAD R14, R8, R5, R10 ;  /* 0x00000005080e7224 */ /* 0x004fe400078e020a */
[----:B----4-:R-:W-:Y:S01]  /*00f0*/  IMAD R13, R9, UR5, RZ ;  /* 0x00000005090d7c24 */ /* 0x010fe2000f8e02ff */
[----:B------:R-:W2:Y:S03]  /*0100*/  LDCU.64 UR4, c[0x0][0x358] ;  /* 0x00006b00ff0477ac */ /* 0x000ea60008000a00 */
[C---:B------:R-:W-:Y:S02]  /*0110*/  IMAD R13, R12.reuse, R13, RZ ;  /* 0x0000000d0c0d7224 */ /* 0x040fe400078e02ff */
[----:B0-----:R-:W-:-:S05]  /*0120*/  IMAD R12, R12, R11, RZ ;  /* 0x0000000b0c0c7224 */ /* 0x001fca00078e02ff */
[----:B------:R-:W-:-:S05]  /*0130*/  IADD3 R14, PT, PT, R13, R14, R12 ;  /* 0x0000000e0d0e7210 */ /* 0x000fca0007ffe00c */
[----:B-----5:R-:W-:-:S05]  /*0140*/  IMAD.WIDE R2, R14, 0x4, R2 ;  /* 0x000000040e027825 */ /* 0x020fca00078e0202 */
[----:B--2---:R-:W2:Y:S01]  /*0150*/  LDG.E R15, desc[UR4][R2.64] ;  /* 0x00000004020f7981 */ /* 0x004ea2000c1e1900 */
[----:B------:R-:W0:Y:S01]  /*0160*/  LDCU UR4, c[0x0][0x2f8] ;  /* 0x00005f00ff0477ac */ /* 0x000e220008000800 */
[----:B------:R3:W4:Y:S01]  /*0170*/  LDC.64 R16, c[0x4][R0] ;  /* 0x0100000000107b82 */ /* 0x0007220000000a00 */
[----:B-1----:R-:W-:Y:S01]  /*0180*/  MOV R4, UR8 ;  /* 0x0000000800047c02 */ /* 0x002fe20008000f00 */
[----:B------:R3:W-:Y:S01]  /*0190*/  STL.128 [R1], R8 ;  /* 0x0000000801007387 */ /* 0x0007e20000100c00 */
[----:B------:R-:W-:Y:S02]  /*01a0*/  MOV R5, UR9 ;  /* 0x0000000900057c02 */ /* 0x000fe40008000f00 */
[----:B0-----:R-:W-:-:S04]  /*01b0*/  IADD3 R6, P0, PT, R1, UR4, RZ ;  /* 0x0000000401067c10 */ /* 0x001fc8000ff1e0ff */
[----:B------:R-:W-:Y:S01]  /*01c0*/  IADD3.X R7, PT, PT, RZ, UR6, RZ, P0, !PT ;  /* 0x00000006ff077c10 */ /* 0x000fe200087fe4ff */
[----:B--2-4-:R3:W-:Y:S08]  /*01d0*/  STL.128 [R1+0x10], R12 ;  /* 0x0000100c01007387 */ /* 0x0147f00000100c00 */
[----:B------:R-:W-:-:S07]  /*01e0*/  LEPC R20, `(.L_x_0) ;  /* 0x000000001014794e */ /* 0x000fce0000000000 */
[----:B---3--:R-:W-:Y:S05]  /*01f0*/  CALL.ABS.NOINC R16 ;  /* 0x0000000010007343 */ /* 0x008fea0003c00000 */
.L_x_0:
[----:B------:R-:W-:Y:S05]  /*0200*/  EXIT ;  /* 0x000000000000794d */ /* 0x000fea0003800000 */
.L_x_1:
[----:B------:R-:W-:-:S00]  /*0210*/  BRA `(.L_x_1) ;  /* 0xfffffffc00fc7947 */ /* 0x000fc0000383ffff */
[----:B------:R-:W-:-:S00]  /*0220*/  NOP ;  /* 0x0000000000007918 */ /* 0x000fc00000000000 */
        /* <DEDUP_REMOVED lines=13> */
.L_x_4:


//--------------------- .text._Z25unique_gid_calculation_2dPi --------------------------
	.section	.text._Z25unique_gid_calculation_2dPi,"ax",@progbits
	.align	128
        .global         _Z25unique_gid_calculation_2dPi
        .type           _Z25unique_gid_calculation_2dPi,@function
        .size           _Z25unique_gid_calculation_2dPi,(.L_x_5 - _Z25unique_gid_calculation_2dPi)
        .other          _Z25unique_gid_calculation_2dPi,@"STO_CUDA_ENTRY STV_DEFAULT"
_Z25unique_gid_calculation_2dPi:
.text._Z25unique_gid_calculation_2dPi:
[----:B------:R-:W0:Y:S01]  /*0000*/  LDC R1, c[0x0][0x37c] ;  /* 0x0000df00ff017b82 */ /* 0x000e220000000800 */
[----:B------:R-:W1:Y:S01]  /*0010*/  S2R R19, SR_CTAID.X ;  /* 0x0000000000137919 */ /* 0x000e620000002500 */
[----:B------:R-:W2:Y:S06]  /*0020*/  LDCU UR6, c[0x0][0x2fc] ;  /* 0x00005f80ff0677ac */ /* 0x000eac0008000800 */
[----:B------:R-:W1:Y:S01]  /*0030*/  LDC R16, c[0x0][0x360] ;  /* 0x0000d800ff107b82 */ /* 0x000e620000000800 */
[----:B0-----:R-:W-:Y:S01]  /*0040*/  VIADD R1, R1, 0xffffffe0 ;  /* 0xffffffe001017836 */ /* 0x001fe20000000000 */
[----:B------:R-:W0:Y:S01]  /*0050*/  S2R R18, SR_TID.X ;  /* 0x0000000000127919 */ /* 0x000e220000002100 */
[----:B------:R-:W3:Y:S05]  /*0060*/  LDCU.64 UR4, c[0x0][0x358] ;  /* 0x00006b00ff0477ac */ /* 0x000eea0008000a00 */
[----:B------:R-:W4:Y:S08]  /*0070*/  S2UR UR7, SR_CTAID.Y ;  /* 0x00000000000779c3 */ /* 0x000f300000002600 */
[----:B------:R-:W5:Y:S01]  /*0080*/  LDC.64 R2, c[0x0][0x380] ;  /* 0x0000e000ff027b82 */ /* 0x000f620000000a00 */
[----:B------:R-:W-:Y:S01]  /*0090*/  MOV R0, 0x0 ;  /* 0x0000000000007802 */ /* 0x000fe20000000f00 */
[----:B------:R-:W2:Y:S06]  /*00a0*/  LDCU.64 UR8, c[0x4][0x8] ;  /* 0x01000100ff0877ac */ /* 0x000eac0008000a00 */
[----:B------:R-:W3:Y:S01]  /*00b0*/  LDC R17, c[0x0][0x370] ;  /* 0x0000dc00ff117b82 */ /* 0x000ee20000000800 */
[----:B-1----:R-:W-:-:S02]  /*00c0*/  IMAD R8, R19, R16, RZ ;  /* 0x0000001013087224 */ /* 0x002fc400078e02ff */
[----:B---3--:R-:W-:-:S04]  /*00d0*/  IMAD R9, R16, R17, RZ ;  /* 0x0000001110097224 */ /* 0x008fc800078e02ff */
[----:B----4-:R-:W-:-:S05]  /*00e0*/  IMAD R9, R9, UR7, RZ ;  /* 0x0000000709097c24 */ /* 0x010fca000f8e02ff */
[----:B0-----:R-:W-:-:S05]  /*00f0*/  IADD3 R10, PT, PT, R9, R8, R18 ;  /* 0x00000008090a7210 */ /* 0x001fca0007ffe012 */
[----:B-----5:R-:W-:-:S05]  /*0100*/  IMAD.WIDE R2, R10, 0x4, R2 ;  /* 0x000000040a027825 */ /* 0x020fca00078e0202 */
[----:B------:R-:W3:Y:S01]  /*0110*/  LDG.E R11, desc[UR4][R2.64] ;  /* 0x00000004020b7981 */ /* 0x000ee2000c1e1900 */
[----:B------:R-:W0:Y:S01]  /*0120*/  LDCU UR4, c[0x0][0x2f8] ;  /* 0x00005f00ff0477ac */ /* 0x000e220008000800 */
[----:B------:R1:W4:Y:S01]  /*0130*/  LDC.64 R12, c[0x4][R0] ;  /* 0x01000000000c7b82 */ /* 0x0003220000000a00 */
[----:B--2---:R-:W-:Y:S01]  /*0140*/  IMAD.U32 R4, RZ, RZ, UR8 ;  /* 0x00000008ff047e24 */ /* 0x004fe2000f8e00ff */
[----:B------:R1:W-:Y:S01]  /*0150*/  STL.128 [R1], R16 ;  /* 0x0000001001007387 */ /* 0x0003e20000100c00 */
[----:B------:R-:W-:Y:S02]  /*0160*/  MOV R5, UR9 ;  /* 0x0000000900057c02 */ /* 0x000fe40008000f00 */
[----:B0-----:R-:W-:-:S04]  /*0170*/  IADD3 R6, P0, PT, R1, UR4, RZ ;  /* 0x0000000401067c10 */ /* 0x001fc8000ff1e0ff */
[----:B------:R-:W-:Y:S01]  /*0180*/  IADD3.X R7, PT, PT, RZ, UR6, RZ, P0, !PT ;  /* 0x00000006ff077c10 */ /* 0x000fe200087fe4ff */
[----:B---34-:R1:W-:Y:S08]  /*0190*/  STL.128 [R1+0x10], R8 ;  /* 0x0000100801007387 */ /* 0x0183f00000100c00 */
[----:B------:R-:W-:-:S07]  /*01a0*/  LEPC R20, `(.L_x_2) ;  /* 0x000000001014794e */ /* 0x000fce0000000000 */
[----:B-1----:R-:W-:Y:S05]  /*01b0*/  CALL.ABS.NOINC R12 ;  /* 0x000000000c007343 */ /* 0x002fea0003c00000 */
.L_x_2:
[----:B------:R-:W-:Y:S05]  /*01c0*/  EXIT ;  /* 0x000000000000794d */ /* 0x000fea0003800000 */
.L_x_3:
        /* <DEDUP_REMOVED lines=11> */
.L_x_5:


//--------------------- .nv.global.init           --------------------------
	.section	.nv.global.init,"aw",@progbits
.nv.global.init:
	.type		$str,@object
	.size		$str,(.L_0 - $str)
$str:
        /*0000*/ 	.byte	0x62, 0x6c, 0x6f, 0x63, 0x6b, 0x44, 0x69, 0x6d, 0x2e, 0x78, 0x3a, 0x20, 0x25, 0x64, 0x2c, 0x20
        /*0010*/ 	.byte	0x67, 0x72, 0x69, 0x64, 0x44, 0x69, 0x6d, 0x2e, 0x78, 0x3a, 0x20, 0x25, 0x64, 0x20, 0x2c, 0x74
        /*0020*/ 	.byte	0x68, 0x72, 0x65, 0x61, 0x64, 0x49, 0x64, 0x78, 0x2e, 0x78, 0x3a, 0x20, 0x25, 0x64, 0x2c, 0x20
        /*0030*/ 	.byte	0x62, 0x6c, 0x6f, 0x63, 0x6b, 0x49, 0x64, 0x78, 0x2e, 0x78, 0x3a, 0x20, 0x25, 0x64, 0x20, 0x2c
        /*0040*/ 	.byte	0x62, 0x6c, 0x6f, 0x63, 0x6b, 0x5f, 0x6f, 0x66, 0x66, 0x73, 0x65, 0x74, 0x3a, 0x20, 0x25, 0x64
        /*0050*/ 	.byte	0x2c, 0x20, 0x72, 0x6f, 0x77, 0x5f, 0x6f, 0x66, 0x66, 0x73, 0x65, 0x74, 0x3a, 0x20, 0x25, 0x64
        /*0060*/ 	.byte	0x2c, 0x20, 0x67, 0x6c, 0x6f, 0x62, 0x61, 0x6c, 0x20, 0x49, 0x64, 0x20, 0x3a, 0x20, 0x25, 0x64
        /*0070*/ 	.byte	0x2c, 0x20, 0x76, 0x61, 0x6c, 0x75, 0x65, 0x20, 0x3a, 0x20, 0x25, 0x64, 0x20, 0x0a, 0x00
.L_0:


//--------------------- .nv.shared.reserved.0     --------------------------
	.section	.nv.shared.reserved.0,"aw",@nobits
	.weak		__nv_reservedSMEM_offset_0_alias
	.size		__nv_reservedSMEM_offset_0_alias, 0, 64
	.other		__nv_reservedSMEM_offset_0_alias,@"STO_CUDA_RESERVED_SHARED STV_DEFAULT"
__nv_reservedSMEM_offset_0_alias:
	.zero		0
	.zero		64


//--------------------- .nv.constant0._Z28unique_gid_calculation_2d_2dPi --------------------------
	.section	.nv.constant0._Z28unique_gid_calculation_2d_2dPi,"a",@progbits
	.sectionflags	@""
	.align	4
.nv.constant0._Z28unique_gid_calculation_2d_2dPi:
	.zero		904


//--------------------- .nv.constant0._Z25unique_gid_calculation_2dPi --------------------------
	.section	.nv.constant0._Z25unique_gid_calculation_2dPi,"a",@progbits
	.sectionflags	@""
	.align	4
.nv.constant0._Z25unique_gid_calculation_2dPi:
	.zero		904


//--------------------- SYMBOLS --------------------------

	.type		.nv.reservedSmem.offset0,@object
	.size		.nv.reservedSmem.offset0,0x4
	.type		vprintf,@function
